//
// Generated by NVIDIA NVVM Compiler
//
// Compiler Build ID: CL-36424714
// Cuda compilation tools, release 13.0, V13.0.88
// Based on NVVM 20.0.0
//

.version 9.0
.target sm_100
.address_size 64

	// .globl	_Z20matrixMultiplicationPKfS0_Pfi
// _ZZ20matrixMultiplicationPKfS0_PfiE6M_tile has been demoted
// _ZZ20matrixMultiplicationPKfS0_PfiE6N_tile has been demoted

.visible .entry _Z20matrixMultiplicationPKfS0_Pfi(
	.param .u64 .ptr .align 1 _Z20matrixMultiplicationPKfS0_Pfi_param_0,
	.param .u64 .ptr .align 1 _Z20matrixMultiplicationPKfS0_Pfi_param_1,
	.param .u64 .ptr .align 1 _Z20matrixMultiplicationPKfS0_Pfi_param_2,
	.param .u32 _Z20matrixMultiplicationPKfS0_Pfi_param_3
)
{
	.reg .pred 	%p<8>;
	.reg .b32 	%r<45>;
	.reg .b32 	%f<111>;
	.reg .b64 	%rd<13>;
	// demoted variable
	.shared .align 4 .b8 _ZZ20matrixMultiplicationPKfS0_PfiE6M_tile[4096];
	// demoted variable
	.shared .align 4 .b8 _ZZ20matrixMultiplicationPKfS0_PfiE6N_tile[4096];
	ld.param.u64 	%rd3, [_Z20matrixMultiplicationPKfS0_Pfi_param_0];
	ld.param.u64 	%rd4, [_Z20matrixMultiplicationPKfS0_Pfi_param_1];
	ld.param.u64 	%rd5, [_Z20matrixMultiplicationPKfS0_Pfi_param_2];
	ld.param.u32 	%r24, [_Z20matrixMultiplicationPKfS0_Pfi_param_3];
	mov.u32 	%r40, %tid.x;
	mov.u32 	%r42, %tid.y;
	mov.u32 	%r25, %ctaid.y;
	shl.b32 	%r26, %r25, 5;
	add.s32 	%r3, %r26, %r42;
	mov.u32 	%r27, %ctaid.x;
	shl.b32 	%r4, %r27, 5;
	add.s32 	%r5, %r4, %r40;
	setp.lt.s32 	%p1, %r24, 32;
	mov.f32 	%f110, 0f00000000;
	@%p1 bra 	$L__BB0_7;
	shl.b32 	%r28, %r42, 7;
	mov.u32 	%r29, _ZZ20matrixMultiplicationPKfS0_PfiE6M_tile;
	add.s32 	%r6, %r29, %r28;
	shl.b32 	%r30, %r40, 2;
	add.s32 	%r7, %r6, %r30;
	mov.u32 	%r31, _ZZ20matrixMultiplicationPKfS0_PfiE6N_tile;
	add.s32 	%r9, %r31, %r30;
	add.s32 	%r8, %r9, %r28;
	shr.s32 	%r32, %r24, 31;
	shr.u32 	%r33, %r32, 27;
	add.s32 	%r34, %r24, %r33;
	shr.s32 	%r35, %r34, 5;
	neg.s32 	%r44, %r35;
	mad.lo.s32 	%r36, %r42, %r24, %r40;
	add.s32 	%r43, %r36, %r4;
	shl.b32 	%r12, %r24, 5;
	mad.lo.s32 	%r41, %r24, %r3, %r40;
	cvta.to.global.u64 	%rd1, %rd3;
	cvta.to.global.u64 	%rd2, %rd4;
	mov.f32 	%f110, 0f00000000;
$L__BB0_2:
	setp.ge.u32 	%p2, %r3, %r24;
	setp.ge.s32 	%p3, %r40, %r24;
	mov.f32 	%f108, 0f00000000;
	or.pred  	%p4, %p2, %p3;
	@%p4 bra 	$L__BB0_4;
	mul.wide.s32 	%rd6, %r41, 4;
	add.s64 	%rd7, %rd1, %rd6;
	ld.global.f32 	%f108, [%rd7];
$L__BB0_4:
	st.shared.f32 	[%r7], %f108;
	mov.f32 	%f109, 0f00000000;
	max.s32 	%r37, %r5, %r42;
	setp.ge.s32 	%p5, %r37, %r24;
	@%p5 bra 	$L__BB0_6;
	mul.wide.s32 	%rd8, %r43, 4;
	add.s64 	%rd9, %rd2, %rd8;
	ld.global.f32 	%f109, [%rd9];
$L__BB0_6:
	st.shared.f32 	[%r8], %f109;
	bar.sync 	0;
	ld.shared.f32 	%f12, [%r6];
	ld.shared.f32 	%f13, [%r9];
	fma.rn.f32 	%f14, %f12, %f13, %f110;
	ld.shared.f32 	%f15, [%r6+4];
	ld.shared.f32 	%f16, [%r9+128];
	fma.rn.f32 	%f17, %f15, %f16, %f14;
	ld.shared.f32 	%f18, [%r6+8];
	ld.shared.f32 	%f19, [%r9+256];
	fma.rn.f32 	%f20, %f18, %f19, %f17;
	ld.shared.f32 	%f21, [%r6+12];
	ld.shared.f32 	%f22, [%r9+384];
	fma.rn.f32 	%f23, %f21, %f22, %f20;
	ld.shared.f32 	%f24, [%r6+16];
	ld.shared.f32 	%f25, [%r9+512];
	fma.rn.f32 	%f26, %f24, %f25, %f23;
	ld.shared.f32 	%f27, [%r6+20];
	ld.shared.f32 	%f28, [%r9+640];
	fma.rn.f32 	%f29, %f27, %f28, %f26;
	ld.shared.f32 	%f30, [%r6+24];
	ld.shared.f32 	%f31, [%r9+768];
	fma.rn.f32 	%f32, %f30, %f31, %f29;
	ld.shared.f32 	%f33, [%r6+28];
	ld.shared.f32 	%f34, [%r9+896];
	fma.rn.f32 	%f35, %f33, %f34, %f32;
	ld.shared.f32 	%f36, [%r6+32];
	ld.shared.f32 	%f37, [%r9+1024];
	fma.rn.f32 	%f38, %f36, %f37, %f35;
	ld.shared.f32 	%f39, [%r6+36];
	ld.shared.f32 	%f40, [%r9+1152];
	fma.rn.f32 	%f41, %f39, %f40, %f38;
	ld.shared.f32 	%f42, [%r6+40];
	ld.shared.f32 	%f43, [%r9+1280];
	fma.rn.f32 	%f44, %f42, %f43, %f41;
	ld.shared.f32 	%f45, [%r6+44];
	ld.shared.f32 	%f46, [%r9+1408];
	fma.rn.f32 	%f47, %f45, %f46, %f44;
	ld.shared.f32 	%f48, [%r6+48];
	ld.shared.f32 	%f49, [%r9+1536];
	fma.rn.f32 	%f50, %f48, %f49, %f47;
	ld.shared.f32 	%f51, [%r6+52];
	ld.shared.f32 	%f52, [%r9+1664];
	fma.rn.f32 	%f53, %f51, %f52, %f50;
	ld.shared.f32 	%f54, [%r6+56];
	ld.shared.f32 	%f55, [%r9+1792];
	fma.rn.f32 	%f56, %f54, %f55, %f53;
	ld.shared.f32 	%f57, [%r6+60];
	ld.shared.f32 	%f58, [%r9+1920];
	fma.rn.f32 	%f59, %f57, %f58, %f56;
	ld.shared.f32 	%f60, [%r6+64];
	ld.shared.f32 	%f61, [%r9+2048];
	fma.rn.f32 	%f62, %f60, %f61, %f59;
	ld.shared.f32 	%f63, [%r6+68];
	ld.shared.f32 	%f64, [%r9+2176];
	fma.rn.f32 	%f65, %f63, %f64, %f62;
	ld.shared.f32 	%f66, [%r6+72];
	ld.shared.f32 	%f67, [%r9+2304];
	fma.rn.f32 	%f68, %f66, %f67, %f65;
	ld.shared.f32 	%f69, [%r6+76];
	ld.shared.f32 	%f70, [%r9+2432];
	fma.rn.f32 	%f71, %f69, %f70, %f68;
	ld.shared.f32 	%f72, [%r6+80];
	ld.shared.f32 	%f73, [%r9+2560];
	fma.rn.f32 	%f74, %f72, %f73, %f71;
	ld.shared.f32 	%f75, [%r6+84];
	ld.shared.f32 	%f76, [%r9+2688];
	fma.rn.f32 	%f77, %f75, %f76, %f74;
	ld.shared.f32 	%f78, [%r6+88];
	ld.shared.f32 	%f79, [%r9+2816];
	fma.rn.f32 	%f80, %f78, %f79, %f77;
	ld.shared.f32 	%f81, [%r6+92];
	ld.shared.f32 	%f82, [%r9+2944];
	fma.rn.f32 	%f83, %f81, %f82, %f80;
	ld.shared.f32 	%f84, [%r6+96];
	ld.shared.f32 	%f85, [%r9+3072];
	fma.rn.f32 	%f86, %f84, %f85, %f83;
	ld.shared.f32 	%f87, [%r6+100];
	ld.shared.f32 	%f88, [%r9+3200];
	fma.rn.f32 	%f89, %f87, %f88, %f86;
	ld.shared.f32 	%f90, [%r6+104];
	ld.shared.f32 	%f91, [%r9+3328];
	fma.rn.f32 	%f92, %f90, %f91, %f89;
	ld.shared.f32 	%f93, [%r6+108];
	ld.shared.f32 	%f94, [%r9+3456];
	fma.rn.f32 	%f95, %f93, %f94, %f92;
	ld.shared.f32 	%f96, [%r6+112];
	ld.shared.f32 	%f97, [%r9+3584];
	fma.rn.f32 	%f98, %f96, %f97, %f95;
	ld.shared.f32 	%f99, [%r6+116];
	ld.shared.f32 	%f100, [%r9+3712];
	fma.rn.f32 	%f101, %f99, %f100, %f98;
	ld.shared.f32 	%f102, [%r6+120];
	ld.shared.f32 	%f103, [%r9+3840];
	fma.rn.f32 	%f104, %f102, %f103, %f101;
	ld.shared.f32 	%f105, [%r6+124];
	ld.shared.f32 	%f106, [%r9+3968];
	fma.rn.f32 	%f110, %f105, %f106, %f104;
	bar.sync 	0;
	add.s32 	%r44, %r44, 1;
	setp.ne.s32 	%p6, %r44, 0;
	add.s32 	%r43, %r43, %r12;
	add.s32 	%r42, %r42, 32;
	add.s32 	%r41, %r41, 32;
	add.s32 	%r40, %r40, 32;
	@%p6 bra 	$L__BB0_2;
$L__BB0_7:
	max.s32 	%r38, %r3, %r5;
	setp.ge.s32 	%p7, %r38, %r24;
	@%p7 bra 	$L__BB0_9;
	mad.lo.s32 	%r39, %r24, %r3, %r5;
	cvta.to.global.u64 	%rd10, %rd5;
	mul.wide.s32 	%rd11, %r39, 4;
	add.s64 	%rd12, %rd10, %rd11;
	st.global.f32 	[%rd12], %f110;
$L__BB0_9:
	ret;

}


// ===== COMPILED SASS (sm_100) =====

	.target	sm_100

	.elftype	@"ET_EXEC"


//--------------------- .note.nv.tkinfo           --------------------------
	.section	.note.nv.tkinfo,"",@"SHT_NOTE"
	.sectionflags	@"SHF_NOTE_NV_TKINFO"
	.tkinfo
        /*0018*/ 	.word	0x00000002
        /*0030*/ 	.string	""
        /*0030*/ 	.string	"ptxas"
        /*0030*/ 	.string	"Cuda compilation tools, release 13.0, V13.0.88"
        /*0030*/ 	.string	"Build cuda_13.0.r13.0/compiler.36424714_0"
        /*0030*/ 	.string	"-arch sm_100 -m 64 "



//--------------------- .note.nv.cuinfo           --------------------------
	.section	.note.nv.cuinfo,"",@"SHT_NOTE"
	.sectionflags	@"SHF_NOTE_NV_CUINFO"
        /*0018*/ 	.short	0x0002
        /*001a*/ 	.short	0x0064
        /*001c*/ 	.short	0x0082
	.zero		2


//--------------------- .nv.info                  --------------------------
	.section	.nv.info,"",@"SHT_CUDA_INFO"
	.align	4


	//----- nvinfo : EIATTR_REGCOUNT
	.align		4
        /*0000*/ 	.byte	0x04, 0x2f
        /*0002*/ 	.short	(.L_1 - .L_0)
	.align		4
.L_0:
        /*0004*/ 	.word	index@(_Z20matrixMultiplicationPKfS0_Pfi)
        /*0008*/ 	.word	0x00000020


	//----- nvinfo : EIATTR_FRAME_SIZE
	.align		4
.L_1:
        /*000c*/ 	.byte	0x04, 0x11
        /*000e*/ 	.short	(.L_3 - .L_2)
	.align		4
.L_2:
        /*0010*/ 	.word	index@(_Z20matrixMultiplicationPKfS0_Pfi)
        /*0014*/ 	.word	0x00000000


	//----- nvinfo : EIATTR_MIN_STACK_SIZE
	.align		4
.L_3:
        /*0018*/ 	.byte	0x04, 0x12
        /*001a*/ 	.short	(.L_5 - .L_4)
	.align		4
.L_4:
        /*001c*/ 	.word	index@(_Z20matrixMultiplicationPKfS0_Pfi)
        /*0020*/ 	.word	0x00000000
.L_5:


//--------------------- .nv.compat                --------------------------
	.section	.nv.compat,"",@"SHT_CUDA_COMPAT_INFO"
	.align	4
        /*0000*/ 	.byte	0x02, 0x09, 0x00, 0x00, 0x02, 0x02, 0x01, 0x00, 0x02, 0x05, 0x05, 0x00, 0x03, 0x07, 0x01, 0x01
        /*0010*/ 	.byte	0x02, 0x03, 0x00, 0x00, 0x02, 0x06, 0x01, 0x00, 0x04, 0x0b, 0x08, 0x00, 0x09, 0x00, 0x00, 0x00
        /*0020*/ 	.byte	0x00, 0x00, 0x00, 0x00


//--------------------- .nv.info._Z20matrixMultiplicationPKfS0_Pfi --------------------------
	.section	.nv.info._Z20matrixMultiplicationPKfS0_Pfi,"",@"SHT_CUDA_INFO"
	.sectionflags	@""
	.align	4


	//----- nvinfo : EIATTR_CUDA_API_VERSION
	.align		4
        /*0000*/ 	.byte	0x04, 0x37
        /*0002*/ 	.short	(.L_7 - .L_6)
.L_6:
        /*0004*/ 	.word	0x00000082


	//----- nvinfo : EIATTR_KPARAM_INFO
	.align		4
.L_7:
        /*0008*/ 	.byte	0x04, 0x17
        /*000a*/ 	.short	(.L_9 - .L_8)
.L_8:
        /*000c*/ 	.word	0x00000000
        /*0010*/ 	.short	0x0003
        /*0012*/ 	.short	0x0018
        /*0014*/ 	.byte	0x00, 0xf0, 0x11, 0x00


	//----- nvinfo : EIATTR_KPARAM_INFO
	.align		4
.L_9:
        /*0018*/ 	.byte	0x04, 0x17
        /*001a*/ 	.short	(.L_11 - .L_10)
.L_10:
        /*001c*/ 	.word	0x00000000
        /*0020*/ 	.short	0x0002
        /*0022*/ 	.short	0x0010
        /*0024*/ 	.byte	0x00, 0xf5, 0x21, 0x00


	//----- nvinfo : EIATTR_KPARAM_INFO
	.align		4
.L_11:
        /*0028*/ 	.byte	0x04, 0x17
        /*002a*/ 	.short	(.L_13 - .L_12)
.L_12:
        /*002c*/ 	.word	0x00000000
        /*0030*/ 	.short	0x0001
        /*0032*/ 	.short	0x0008
        /*0034*/ 	.byte	0x00, 0xf5, 0x21, 0x00


	//----- nvinfo : EIATTR_KPARAM_INFO
	.align		4
.L_13:
        /*0038*/ 	.byte	0x04, 0x17
        /*003a*/ 	.short	(.L_15 - .L_14)
.L_14:
        /*003c*/ 	.word	0x00000000
        /*0040*/ 	.short	0x0000
        /*0042*/ 	.short	0x0000
        /*0044*/ 	.byte	0x00, 0xf5, 0x21, 0x00


	//----- nvinfo : EIATTR_SPARSE_MMA_MASK
	.align		4
.L_15:
        /*0048*/ 	.byte	0x03, 0x50
        /*004a*/ 	.short	0x0000


	//----- nvinfo : EIATTR_MAXREG_COUNT
	.align		4
        /*004c*/ 	.byte	0x03, 0x1b
        /*004e*/ 	.short	0x00ff


	//----- nvinfo : EIATTR_NUM_BARRIERS
	.align		4
        /*0050*/ 	.byte	0x02, 0x4c
        /*0052*/ 	.byte	0x01
	.zero		1


	//----- nvinfo : EIATTR_MERCURY_ISA_VERSION
	.align		4
        /*0054*/ 	.byte	0x03, 0x5f
        /*0056*/ 	.short	0x0101


	//----- nvinfo : EIATTR_VRC_CTA_INIT_COUNT
	.align		4
        /*0058*/ 	.byte	0x02, 0x4a
	.zero		1
	.zero		1


	//----- nvinfo : EIATTR_EXIT_INSTR_OFFSETS
	.align		4
        /*005c*/ 	.byte	0x04, 0x1c
        /*005e*/ 	.short	(.L_17 - .L_16)


	//   ....[0]....
.L_16:
        /*0060*/ 	.word	0x00000810


	//   ....[1]....
        /*0064*/ 	.word	0x00000860


	//----- nvinfo : EIATTR_CBANK_PARAM_SIZE
	.align		4
.L_17:
        /*0068*/ 	.byte	0x03, 0x19
        /*006a*/ 	.short	0x001c


	//----- nvinfo : EIATTR_PARAM_CBANK
	.align		4
        /*006c*/ 	.byte	0x04, 0x0a
        /*006e*/ 	.short	(.L_19 - .L_18)
	.align		4
.L_18:
        /*0070*/ 	.word	index@(.nv.constant0._Z20matrixMultiplicationPKfS0_Pfi)
        /*0074*/ 	.short	0x0380
        /*0076*/ 	.short	0x001c


	//----- nvinfo : EIATTR_SW_WAR
	.align		4
.L_19:
        /*0078*/ 	.byte	0x04, 0x36
        /*007a*/ 	.short	(.L_21 - .L_20)
.L_20:
        /*007c*/ 	.word	0x00000008
.L_21:


//--------------------- .nv.callgraph             --------------------------
	.section	.nv.callgraph,"",@"SHT_CUDA_CALLGRAPH"
	.align	4
	.sectionentsize	8
	.align		4
        /*0000*/ 	.word	0x00000000
	.align		4
        /*0004*/ 	.word	0xffffffff
	.align		4
        /*0008*/ 	.word	0x00000000
	.align		4
        /*000c*/ 	.word	0xfffffffe
	.align		4
        /*0010*/ 	.word	0x00000000
	.align		4
        /*0014*/ 	.word	0xfffffffd
	.align		4
        /*0018*/ 	.word	0x00000000
	.align		4
        /*001c*/ 	.word	0xfffffffc


//--------------------- .text._Z20matrixMultiplicationPKfS0_Pfi --------------------------
	.section	.text._Z20matrixMultiplicationPKfS0_Pfi,"ax",@progbits
	.align	128
        .global         _Z20matrixMultiplicationPKfS0_Pfi
        .type           _Z20matrixMultiplicationPKfS0_Pfi,@function
        .size           _Z20matrixMultiplicationPKfS0_Pfi,(.L_x_3 - _Z20matrixMultiplicationPKfS0_Pfi)
        .other          _Z20matrixMultiplicationPKfS0_Pfi,@"STO_CUDA_ENTRY STV_DEFAULT"
_Z20matrixMultiplicationPKfS0_Pfi:
.text._Z20matrixMultiplicationPKfS0_Pfi:
[----:B------:R-:W-:Y:S01]  /*0000*/  LDC R1, c[0x0][0x37c] ;  /* 0x0000df00ff017b82 */ /* 0x000fe20000000800 */
[----:B------:R-:W0:Y:S01]  /*0010*/  LDCU UR4, c[0x0][0x398] ;  /* 0x00007300ff0477ac */ /* 0x000e220008000800 */
[----:B------:R-:W1:Y:S01]  /*0020*/  S2R R19, SR_TID.Y ;  /* 0x0000000000137919 */ /* 0x000e620000002200 */
[----:B------:R-:W-:Y:S01]  /*0030*/  HFMA2 R25, -RZ, RZ, 0, 0 ;  /* 0x00000000ff197431 */ /* 0x000fe200000001ff */
[----:B------:R-:W2:Y:S01]  /*0040*/  LDCU.64 UR8, c[0x0][0x358] ;  /* 0x00006b00ff0877ac */ /* 0x000ea20008000a00 */
[----:B------:R-:W1:Y:S01]  /*0050*/  S2R R0, SR_CTAID.Y ;  /* 0x0000000000007919 */ /* 0x000e620000002600 */
[----:B------:R-:W3:Y:S01]  /*0060*/  S2R R21, SR_TID.X ;  /* 0x0000000000157919 */ /* 0x000ee20000002100 */
[----:B------:R-:W3:Y:S01]  /*0070*/  S2R R2, SR_CTAID.X ;  /* 0x0000000000027919 */ /* 0x000ee20000002500 */
[----:B0-----:R-:W-:-:S04]  /*0080*/  MOV R6, UR4 ;  /* 0x0000000400067c02 */ /* 0x001fc80008000f00 */
[----:B------:R-:W-:Y:S02]  /*0090*/  ISETP.GE.AND P0, PT, R6, 0x20, PT ;  /* 0x000000200600780c */ /* 0x000fe40003f06270 */
[----:B-1----:R-:W-:Y:S02]  /*00a0*/  LEA R23, R0, R19, 0x5 ;  /* 0x0000001300177211 */ /* 0x002fe400078e28ff */
[----:B---3--:R-:W-:-:S09]  /*00b0*/  LEA R18, R2, R21, 0x5 ;  /* 0x0000001502127211 */ /* 0x008fd200078e28ff */
[----:B--2---:R-:W-:Y:S05]  /*00c0*/  @!P0 BRA `(.L_x_0) ;  /* 0x0000000400c88947 */ /* 0x004fea0003800000 */
[----:B------:R-:W0:Y:S01]  /*00d0*/  S2UR UR6, SR_CgaCtaId ;  /* 0x00000000000679c3 */ /* 0x000e220000008800 */
[----:B------:R-:W-:Y:S01]  /*00e0*/  UMOV UR4, 0x400 ;  /* 0x0000040000047882 */ /* 0x000fe20000000000 */
[----:B------:R-:W-:Y:S01]  /*00f0*/  SHF.R.S32.HI R3, RZ, 0x1f, R6 ;  /* 0x0000001fff037819 */ /* 0x000fe20000011406 */
[----:B------:R-:W-:Y:S01]  /*0100*/  UIADD3 UR5, UPT, UPT, UR4, 0x1000, URZ ;  /* 0x0000100004057890 */ /* 0x000fe2000fffe0ff */
[-CC-:B------:R-:W-:Y:S01]  /*0110*/  IMAD R17, R19, R6.reuse, R21.reuse ;  /* 0x0000000613117224 */ /* 0x180fe200078e0215 */
[----:B------:R-:W-:Y:S01]  /*0120*/  MOV R25, RZ ;  /* 0x000000ff00197202 */ /* 0x000fe20000000f00 */
[-C--:B------:R-:W-:Y:S01]  /*0130*/  IMAD R7, R23, R6.reuse, R21 ;  /* 0x0000000617077224 */ /* 0x080fe200078e0215 */
[----:B------:R-:W-:Y:S01]  /*0140*/  LEA.HI R3, R3, R6, RZ, 0x5 ;  /* 0x0000000603037211 */ /* 0x000fe200078f28ff */
[----:B------:R-:W1:Y:S01]  /*0150*/  LDC R0, c[0x0][0x398] ;  /* 0x0000e600ff007b82 */ /* 0x000e620000000800 */
[----:B------:R-:W-:Y:S02]  /*0160*/  LEA R17, R2, R17, 0x5 ;  /* 0x0000001102117211 */ /* 0x000fe400078e28ff */
[----:B------:R-:W-:-:S04]  /*0170*/  SHF.R.S32.HI R3, RZ, 0x5, R3 ;  /* 0x00000005ff037819 */ /* 0x000fc80000011403 */
[----:B------:R-:W-:Y:S01]  /*0180*/  IADD3 R16, PT, PT, -R3, RZ, RZ ;  /* 0x000000ff03107210 */ /* 0x000fe20007ffe1ff */
[----:B0-----:R-:W-:Y:S02]  /*0190*/  ULEA UR4, UR6, UR4, 0x18 ;  /* 0x0000000406047291 */ /* 0x001fe4000f8ec0ff */
[----:B------:R-:W-:-:S04]  /*01a0*/  ULEA UR5, UR6, UR5, 0x18 ;  /* 0x0000000506057291 */ /* 0x000fc8000f8ec0ff */
[----:B------:R-:W-:Y:S02]  /*01b0*/  LEA R5, R19, UR4, 0x7 ;  /* 0x0000000413057c11 */ /* 0x000fe4000f8e38ff */
[C---:B------:R-:W-:Y:S02]  /*01c0*/  LEA R2, R21.reuse, UR5, 0x2 ;  /* 0x0000000515027c11 */ /* 0x040fe4000f8e10ff */
[----:B------:R-:W-:Y:S02]  /*01d0*/  LEA R4, R21, R5, 0x2 ;  /* 0x0000000515047211 */ /* 0x000fe400078e10ff */
[----:B------:R-:W-:-:S07]  /*01e0*/  LEA R3, R19, R2, 0x7 ;  /* 0x0000000213037211 */ /* 0x000fce00078e38ff */
.L_x_1:
[----:B-1----:R-:W-:Y:S01]  /*01f0*/  MOV R6, R0 ;  /* 0x0000000000067202 */ /* 0x002fe20000000f00 */
[----:B------:R-:W-:Y:S01]  /*0200*/  HFMA2 R29, -RZ, RZ, 0, 0 ;  /* 0x00000000ff1d7431 */ /* 0x000fe200000001ff */
[----:B------:R-:W-:Y:S02]  /*0210*/  VIMNMX R9, PT, PT, R18, R19, !PT ;  /* 0x0000001312097248 */ /* 0x000fe40007fe0100 */
[-C--:B------:R-:W-:Y:S02]  /*0220*/  ISETP.GE.AND P0, PT, R21, R6.reuse, PT ;  /* 0x000000061500720c */ /* 0x080fe40003f06270 */
[-C--:B------:R-:W-:Y:S02]  /*0230*/  ISETP.GE.AND P1, PT, R9, R6.reuse, PT ;  /* 0x000000060900720c */ /* 0x080fe40003f26270 */
[----:B------:R-:W-:Y:S02]  /*0240*/  ISETP.GE.U32.OR P0, PT, R23, R6, P0 ;  /* 0x000000061700720c */ /* 0x000fe40000706470 */
[----:B------:R-:W-:-:S09]  /*0250*/  MOV R20, RZ ;  /* 0x000000ff00147202 */ /* 0x000fd20000000f00 */
[----:B------:R-:W0:Y:S08]  /*0260*/  @!P1 LDC.64 R8, c[0x0][0x388] ;  /* 0x0000e200ff089b82 */ /* 0x000e300000000a00 */
[----:B------:R-:W1:Y:S01]  /*0270*/  @!P0 LDC.64 R10, c[0x0][0x380] ;  /* 0x0000e000ff0a8b82 */ /* 0x000e620000000a00 */
[----:B0-----:R-:W-:-:S05]  /*0280*/  @!P1 IMAD.WIDE R8, R17, 0x4, R8 ;  /* 0x0000000411089825 */ /* 0x001fca00078e0208 */
[----:B------:R-:W2:Y:S01]  /*0290*/  @!P1 LDG.E R20, desc[UR8][R8.64] ;  /* 0x0000000808149981 */ /* 0x000ea2000c1e1900 */
[----:B-1----:R-:W-:-:S05]  /*02a0*/  @!P0 IMAD.WIDE R10, R7, 0x4, R10 ;  /* 0x00000004070a8825 */ /* 0x002fca00078e020a */
[----:B------:R-:W3:Y:S04]  /*02b0*/  @!P0 LDG.E R29, desc[UR8][R10.64] ;  /* 0x000000080a1d8981 */ /* 0x000ee8000c1e1900 */
[----:B---3--:R-:W-:Y:S04]  /*02c0*/  STS [R4], R29 ;  /* 0x0000001d04007388 */ /* 0x008fe80000000800 */
[----:B--2---:R-:W-:Y:S01]  /*02d0*/  STS [R3], R20 ;  /* 0x0000001403007388 */ /* 0x004fe20000000800 */
[----:B------:R-:W-:Y:S06]  /*02e0*/  BAR.SYNC.DEFER_BLOCKING 0x0 ;  /* 0x0000000000007b1d */ /* 0x000fec0000010000 */
[----:B------:R-:W-:Y:S04]  /*02f0*/  LDS R24, [R2] ;  /* 0x0000000002187984 */ /* 0x000fe80000000800 */
[----:B------:R-:W0:Y:S04]  /*0300*/  LDS.128 R12, [R5] ;  /* 0x00000000050c7984 */ /* 0x000e280000000c00 */
[----:B------:R-:W1:Y:S04]  /*0310*/  LDS R26, [R2+0x80] ;  /* 0x00008000021a7984 */ /* 0x000e680000000800 */
[----:B------:R-:W2:Y:S04]  /*0320*/  LDS R27, [R2+0x100] ;  /* 0x00010000021b7984 */ /* 0x000ea80000000800 */
[----:B------:R-:W3:Y:S04]  /*0330*/  LDS R22, [R2+0x180] ;  /* 0x0001800002167984 */ /* 0x000ee80000000800 */
[----:B------:R-:W-:Y:S04]  /*0340*/  LDS.128 R8, [R5+0x10] ;  /* 0x0000100005087984 */ /* 0x000fe80000000c00 */
[----:B------:R-:W-:Y:S01]  /*0350*/  LDS R20, [R2+0x280] ;  /* 0x0002800002147984 */ /* 0x000fe20000000800 */
[----:B0-----:R-:W-:-:S03]  /*0360*/  FFMA R12, R12, R24, R25 ;  /* 0x000000180c0c7223 */ /* 0x001fc60000000019 */
[----:B------:R-:W0:Y:S01]  /*0370*/  LDS R25, [R2+0x200] ;  /* 0x0002000002197984 */ /* 0x000e220000000800 */
[----:B-1----:R-:W-:-:S03]  /*0380*/  FFMA R12, R26, R13, R12 ;  /* 0x0000000d1a0c7223 */ /* 0x002fc6000000000c */
[----:B------:R-:W-:Y:S01]  /*0390*/  LDS R24, [R2+0xb80] ;  /* 0x000b800002187984 */ /* 0x000fe20000000800 */
[----:B--2---:R-:W-:-:S03]  /*03a0*/  FFMA R13, R27, R14, R12 ;  /* 0x0000000e1b0d7223 */ /* 0x004fc6000000000c */
[----:B------:R-:W1:Y:S01]  /*03b0*/  LDS R27, [R2+0x300] ;  /* 0x00030000021b7984 */ /* 0x000e620000000800 */
[----:B---3--:R-:W-:-:S03]  /*03c0*/  FFMA R13, R22, R15, R13 ;  /* 0x0000000f160d7223 */ /* 0x008fc6000000000d */
[----:B------:R-:W2:Y:S01]  /*03d0*/  LDS R22, [R2+0x380] ;  /* 0x0003800002167984 */ /* 0x000ea20000000800 */
[----:B0-----:R-:W-:-:S03]  /*03e0*/  FFMA R29, R8, R25, R13 ;  /* 0x00000019081d7223 */ /* 0x001fc6000000000d */
[----:B------:R-:W-:Y:S04]  /*03f0*/  LDS R25, [R2+0x400] ;  /* 0x0004000002197984 */ /* 0x000fe80000000800 */
[----:B------:R-:W0:Y:S01]  /*0400*/  LDS.128 R12, [R5+0x20] ;  /* 0x00002000050c7984 */ /* 0x000e220000000c00 */
[----:B------:R-:W-:-:S03]  /*0410*/  FFMA R8, R20, R9, R29 ;  /* 0x0000000914087223 */ /* 0x000fc6000000001d */
[----:B------:R-:W3:Y:S01]  /*0420*/  LDS R20, [R2+0x480] ;  /* 0x0004800002147984 */ /* 0x000ee20000000800 */
[----:B-1----:R-:W-:-:S03]  /*0430*/  FFMA R9, R27, R10, R8 ;  /* 0x0000000a1b097223 */ /* 0x002fc60000000008 */
[----:B------:R-:W1:Y:S01]  /*0440*/  LDS R27, [R2+0x500] ;  /* 0x00050000021b7984 */ /* 0x000e620000000800 */
[----:B--2---:R-:W-:-:S03]  /*0450*/  FFMA R9, R22, R11, R9 ;  /* 0x0000000b16097223 */ /* 0x004fc60000000009 */
[----:B------:R-:W2:Y:S01]  /*0460*/  LDS R22, [R2+0x580] ;  /* 0x0005800002167984 */ /* 0x000ea20000000800 */
[----:B0-----:R-:W-:-:S03]  /*0470*/  FFMA R29, R12, R25, R9 ;  /* 0x000000190c1d7223 */ /* 0x001fc60000000009 */
[----:B------:R-:W-:Y:S04]  /*0480*/  LDS R25, [R2+0x600] ;  /* 0x0006000002197984 */ /* 0x000fe80000000800 */
[----:B------:R-:W0:Y:S01]  /*0490*/  LDS.128 R8, [R5+0x30] ;  /* 0x0000300005087984 */ /* 0x000e220000000c00 */
[----:B---3--:R-:W-:-:S03]  /*04a0*/  FFMA R12, R20, R13, R29 ;  /* 0x0000000d140c7223 */ /* 0x008fc6000000001d */
        /* <DEDUP_REMOVED lines=22> */
[----:B------:R-:W-:Y:S04]  /*0610*/  LDS R29, [R2+0xc00] ;  /* 0x000c0000021d7984 */ /* 0x000fe80000000800 */
[----:B------:R-:W-:Y:S01]  /*0620*/  LDS R22, [R2+0xc80] ;  /* 0x000c800002167984 */ /* 0x000fe20000000800 */
[----:B0-----:R-:W-:-:S03]  /*0630*/  FFMA R25, R8, R25, R13 ;  /* 0x0000001908197223 */ /* 0x001fc6000000000d */
[----:B------:R-:W0:Y:S01]  /*0640*/  LDS.128 R12, [R5+0x60] ;  /* 0x00006000050c7984 */ /* 0x000e220000000c00 */
[----:B---3--:R-:W-:-:S03]  /*0650*/  FFMA R20, R20, R9, R25 ;  /* 0x0000000914147223 */ /* 0x008fc60000000019 */
[----:B------:R-:W2:Y:S01]  /*0660*/  LDS R25, [R2+0xd00] ;  /* 0x000d000002197984 */ /* 0x000ea20000000800 */
[----:B-1----:R-:W-:-:S03]  /*0670*/  FFMA R27, R27, R10, R20 ;  /* 0x0000000a1b1b7223 */ /* 0x002fc60000000014 */
[----:B------:R-:W1:Y:S01]  /*0680*/  LDS R20, [R2+0xd80] ;  /* 0x000d800002147984 */ /* 0x000e620000000800 */
[----:B------:R-:W-:-:S03]  /*0690*/  FFMA R11, R24, R11, R27 ;  /* 0x0000000b180b7223 */ /* 0x000fc6000000001b */
[----:B------:R-:W-:Y:S01]  /*06a0*/  LDS R27, [R2+0xe00] ;  /* 0x000e0000021b7984 */ /* 0x000fe20000000800 */
[----:B0-----:R-:W-:-:S03]  /*06b0*/  FFMA R29, R12, R29, R11 ;  /* 0x0000001d0c1d7223 */ /* 0x001fc6000000000b */
[----:B------:R-:W0:Y:S01]  /*06c0*/  LDS.128 R8, [R5+0x70] ;  /* 0x0000700005087984 */ /* 0x000e220000000c00 */
[----:B------:R-:W-:-:S03]  /*06d0*/  FFMA R22, R22, R13, R29 ;  /* 0x0000000d16167223 */ /* 0x000fc6000000001d */
[----:B------:R-:W3:Y:S04]  /*06e0*/  LDS R29, [R2+0xe80] ;  /* 0x000e8000021d7984 */ /* 0x000ee80000000800 */
[----:B------:R-:W4:Y:S04]  /*06f0*/  LDS R13, [R2+0xf00] ;  /* 0x000f0000020d7984 */ /* 0x000f280000000800 */
[----:B------:R-:W5:Y:S01]  /*0700*/  LDS R12, [R2+0xf80] ;  /* 0x000f8000020c7984 */ /* 0x000f620000000800 */
[----:B--2---:R-:W-:Y:S01]  /*0710*/  FFMA R25, R25, R14, R22 ;  /* 0x0000000e19197223 */ /* 0x004fe20000000016 */
[----:B------:R-:W-:-:S03]  /*0720*/  IADD3 R16, PT, PT, R16, 0x1, RZ ;  /* 0x0000000110107810 */ /* 0x000fc60007ffe0ff */
[----:B-1----:R-:W-:Y:S01]  /*0730*/  FFMA R15, R20, R15, R25 ;  /* 0x0000000f140f7223 */ /* 0x002fe20000000019 */
[----:B------:R-:W-:Y:S01]  /*0740*/  BAR.SYNC.DEFER_BLOCKING 0x0 ;  /* 0x0000000000007b1d */ /* 0x000fe20000010000 */
[----:B------:R-:W-:Y:S02]  /*0750*/  ISETP.NE.AND P0, PT, R16, RZ, PT ;  /* 0x000000ff1000720c */ /* 0x000fe40003f05270 */
[----:B------:R-:W-:Y:S02]  /*0760*/  IADD3 R19, PT, PT, R19, 0x20, RZ ;  /* 0x0000002013137810 */ /* 0x000fe40007ffe0ff */
[----:B------:R-:W-:Y:S02]  /*0770*/  IADD3 R21, PT, PT, R21, 0x20, RZ ;  /* 0x0000002015157810 */ /* 0x000fe40007ffe0ff */
[----:B------:R-:W-:Y:S02]  /*0780*/  LEA R17, R6, R17, 0x5 ;  /* 0x0000001106117211 */ /* 0x000fe400078e28ff */
[----:B------:R-:W-:Y:S01]  /*0790*/  IADD3 R7, PT, PT, R7, 0x20, RZ ;  /* 0x0000002007077810 */ /* 0x000fe20007ffe0ff */
[----:B0-----:R-:W-:-:S04]  /*07a0*/  FFMA R8, R8, R27, R15 ;  /* 0x0000001b08087223 */ /* 0x001fc8000000000f */
[----:B---3--:R-:W-:-:S04]  /*07b0*/  FFMA R8, R29, R9, R8 ;  /* 0x000000091d087223 */ /* 0x008fc80000000008 */
[----:B----4-:R-:W-:-:S04]  /*07c0*/  FFMA R13, R13, R10, R8 ;  /* 0x0000000a0d0d7223 */ /* 0x010fc80000000008 */
[----:B-----5:R-:W-:Y:S01]  /*07d0*/  FFMA R25, R12, R11, R13 ;  /* 0x0000000b0c197223 */ /* 0x020fe2000000000d */
[----:B------:R-:W-:Y:S06]  /*07e0*/  @P0 BRA `(.L_x_1) ;  /* 0xfffffff800800947 */ /* 0x000fec000383ffff */
.L_x_0:
[----:B------:R-:W-:-:S04]  /*07f0*/  VIMNMX R3, PT, PT, R23, R18, !PT ;  /* 0x0000001217037248 */ /* 0x000fc80007fe0100 */
[----:B------:R-:W-:-:S13]  /*0800*/  ISETP.GE.AND P0, PT, R3, R6, PT ;  /* 0x000000060300720c */ /* 0x000fda0003f06270 */
[----:B------:R-:W-:Y:S05]  /*0810*/  @P0 EXIT ;  /* 0x000000000000094d */ /* 0x000fea0003800000 */
[----:B------:R-:W0:Y:S01]  /*0820*/  LDC.64 R2, c[0x0][0x390] ;  /* 0x0000e400ff027b82 */ /* 0x000e220000000a00 */
[----:B------:R-:W-:-:S04]  /*0830*/  IMAD R23, R23, R6, R18 ;  /* 0x0000000617177224 */ /* 0x000fc800078e0212 */
[----:B0-----:R-:W-:-:S05]  /*0840*/  IMAD.WIDE R2, R23, 0x4, R2 ;  /* 0x0000000417027825 */ /* 0x001fca00078e0202 */
[----:B------:R-:W-:Y:S01]  /*0850*/  STG.E desc[UR8][R2.64], R25 ;  /* 0x0000001902007986 */ /* 0x000fe2000c101908 */
[----:B------:R-:W-:Y:S05]  /*0860*/  EXIT ;  /* 0x000000000000794d */ /* 0x000fea0003800000 */
.L_x_2:
[----:B------:R-:W-:-:S00]  /*0870*/  BRA `(.L_x_2) ;  /* 0xfffffffc00fc7947 */ /* 0x000fc0000383ffff */
[----:B------:R-:W-:-:S00]  /*0880*/  NOP ;  /* 0x0000000000007918 */ /* 0x000fc00000000000 */
[----:B------:R-:W-:-:S00]  /*0890*/  NOP ;  /* 0x0000000000007918 */ /* 0x000fc00000000000 */
[----:B------:R-:W-:-:S00]  /*08a0*/  NOP ;  /* 0x0000000000007918 */ /* 0x000fc00000000000 */
[----:B------:R-:W-:-:S00]  /*08b0*/  NOP ;  /* 0x0000000000007918 */ /* 0x000fc00000000000 */
[----:B------:R-:W-:-:S00]  /*08c0*/  NOP ;  /* 0x0000000000007918 */ /* 0x000fc00000000000 */
[----:B------:R-:W-:-:S00]  /*08d0*/  NOP ;  /* 0x0000000000007918 */ /* 0x000fc00000000000 */
[----:B------:R-:W-:-:S00]  /*08e0*/  NOP ;  /* 0x0000000000007918 */ /* 0x000fc00000000000 */
[----:B------:R-:W-:-:S00]  /*08f0*/  NOP ;  /* 0x0000000000007918 */ /* 0x000fc00000000000 */
.L_x_3:


//--------------------- .nv.shared._Z20matrixMultiplicationPKfS0_Pfi --------------------------
	.section	.nv.shared._Z20matrixMultiplicationPKfS0_Pfi,"aw",@nobits
	.sectionflags	@""
	.align	4
.nv.shared._Z20matrixMultiplicationPKfS0_Pfi:
	.zero		9216


//--------------------- .nv.shared.reserved.0     --------------------------
	.section	.nv.shared.reserved.0,"aw",@nobits
	.weak		__nv_reservedSMEM_offset_0_alias
	.size		__nv_reservedSMEM_offset_0_alias, 0, 64
	.other		__nv_reservedSMEM_offset_0_alias,@"STO_CUDA_RESERVED_SHARED STV_DEFAULT"
__nv_reservedSMEM_offset_0_alias:
	.zero		0
	.zero		64


//--------------------- .nv.constant0._Z20matrixMultiplicationPKfS0_Pfi --------------------------
	.section	.nv.constant0._Z20matrixMultiplicationPKfS0_Pfi,"a",@progbits
	.sectionflags	@""
	.align	4
.nv.constant0._Z20matrixMultiplicationPKfS0_Pfi:
	.zero		924


//--------------------- SYMBOLS --------------------------

	.type		.nv.reservedSmem.offset0,@object
	.size		.nv.reservedSmem.offset0,0x4
	.type		.nv.reservedSmem.cap,@object
	.size		.nv.reservedSmem.cap,0x4
